//
// Generated by NVIDIA NVVM Compiler
//
// Compiler Build ID: CL-36424714
// Cuda compilation tools, release 13.0, V13.0.88
// Based on NVVM 20.0.0
//

.version 9.0
.target sm_100
.address_size 64

	// .globl	dgemm_kernel2

.visible .entry dgemm_kernel2(
	.param .u32 dgemm_kernel2_param_0,
	.param .u32 dgemm_kernel2_param_1,
	.param .u32 dgemm_kernel2_param_2,
	.param .u64 .ptr .align 1 dgemm_kernel2_param_3,
	.param .u32 dgemm_kernel2_param_4,
	.param .u64 .ptr .align 1 dgemm_kernel2_param_5,
	.param .u32 dgemm_kernel2_param_6,
	.param .u64 .ptr .align 1 dgemm_kernel2_param_7,
	.param .u32 dgemm_kernel2_param_8,
	.param .u64 .ptr .align 1 dgemm_kernel2_param_9
)
{
	.reg .pred 	%p<3>;
	.reg .b32 	%r<11>;
	.reg .b64 	%rd<25>;
	.reg .b64 	%fd<10>;

	ld.param.u32 	%r5, [dgemm_kernel2_param_2];
	ld.param.u64 	%rd14, [dgemm_kernel2_param_3];
	ld.param.u32 	%r6, [dgemm_kernel2_param_4];
	ld.param.u64 	%rd10, [dgemm_kernel2_param_5];
	ld.param.u64 	%rd11, [dgemm_kernel2_param_7];
	ld.param.u64 	%rd12, [dgemm_kernel2_param_9];
	cvta.to.global.u64 	%rd1, %rd14;
	mov.u32 	%r7, %ctaid.x;
	mov.u32 	%r8, %ntid.x;
	mov.u32 	%r9, %tid.x;
	mad.lo.s32 	%r1, %r7, %r8, %r9;
	// begin inline asm
	mov.u64 	%rd13, %clock64;
	// end inline asm
	setp.lt.s32 	%p1, %r5, 1;
	mov.f64 	%fd9, 0d0000000000000000;
	@%p1 bra 	$L__BB0_3;
	cvta.to.global.u64 	%rd24, %rd10;
	neg.s32 	%r10, %r5;
	mul.wide.s32 	%rd4, %r6, 8;
	mul.wide.s32 	%rd15, %r1, 8;
	add.s64 	%rd23, %rd1, %rd15;
	mov.f64 	%fd9, 0d0000000000000000;
$L__BB0_2:
	.pragma "nounroll";
	ld.global.f64 	%fd6, [%rd23];
	ld.global.f64 	%fd7, [%rd24];
	add.s64 	%rd24, %rd24, 8;
	fma.rn.f64 	%fd9, %fd6, %fd7, %fd9;
	add.s32 	%r10, %r10, 1;
	setp.ne.s32 	%p2, %r10, 0;
	add.s64 	%rd23, %rd23, %rd4;
	@%p2 bra 	$L__BB0_2;
$L__BB0_3:
	cvta.to.global.u64 	%rd17, %rd11;
	cvta.to.global.u64 	%rd18, %rd12;
	// begin inline asm
	mov.u64 	%rd16, %clock64;
	// end inline asm
	sub.s64 	%rd19, %rd16, %rd13;
	mul.wide.s32 	%rd20, %r1, 8;
	add.s64 	%rd21, %rd17, %rd20;
	st.global.f64 	[%rd21], %fd9;
	add.s64 	%rd22, %rd18, %rd20;
	st.global.u64 	[%rd22], %rd19;
	ret;

}


// ===== COMPILED SASS (sm_100) =====

	.target	sm_100

	.elftype	@"ET_EXEC"


//--------------------- .note.nv.tkinfo           --------------------------
	.section	.note.nv.tkinfo,"",@"SHT_NOTE"
	.sectionflags	@"SHF_NOTE_NV_TKINFO"
	.tkinfo
        /*0018*/ 	.word	0x00000002
        /*0030*/ 	.string	""
        /*0030*/ 	.string	"ptxas"
        /*0030*/ 	.string	"Cuda compilation tools, release 13.0, V13.0.88"
        /*0030*/ 	.string	"Build cuda_13.0.r13.0/compiler.36424714_0"
        /*0030*/ 	.string	"-arch sm_100 -m 64 "



//--------------------- .note.nv.cuinfo           --------------------------
	.section	.note.nv.cuinfo,"",@"SHT_NOTE"
	.sectionflags	@"SHF_NOTE_NV_CUINFO"
        /*0018*/ 	.short	0x0002
        /*001a*/ 	.short	0x0064
        /*001c*/ 	.short	0x0082
	.zero		2


//--------------------- .nv.info                  --------------------------
	.section	.nv.info,"",@"SHT_CUDA_INFO"
	.align	4


	//----- nvinfo : EIATTR_REGCOUNT
	.align		4
        /*0000*/ 	.byte	0x04, 0x2f
        /*0002*/ 	.short	(.L_1 - .L_0)
	.align		4
.L_0:
        /*0004*/ 	.word	index@(dgemm_kernel2)
        /*0008*/ 	.word	0x00000012


	//----- nvinfo : EIATTR_FRAME_SIZE
	.align		4
.L_1:
        /*000c*/ 	.byte	0x04, 0x11
        /*000e*/ 	.short	(.L_3 - .L_2)
	.align		4
.L_2:
        /*0010*/ 	.word	index@(dgemm_kernel2)
        /*0014*/ 	.word	0x00000000


	//----- nvinfo : EIATTR_MIN_STACK_SIZE
	.align		4
.L_3:
        /*0018*/ 	.byte	0x04, 0x12
        /*001a*/ 	.short	(.L_5 - .L_4)
	.align		4
.L_4:
        /*001c*/ 	.word	index@(dgemm_kernel2)
        /*0020*/ 	.word	0x00000000
.L_5:


//--------------------- .nv.compat                --------------------------
	.section	.nv.compat,"",@"SHT_CUDA_COMPAT_INFO"
	.align	4
        /*0000*/ 	.byte	0x02, 0x09, 0x00, 0x00, 0x02, 0x02, 0x01, 0x00, 0x02, 0x05, 0x05, 0x00, 0x03, 0x07, 0x01, 0x01
        /*0010*/ 	.byte	0x02, 0x03, 0x00, 0x00, 0x02, 0x06, 0x01, 0x00, 0x04, 0x0b, 0x08, 0x00, 0x01, 0x00, 0x00, 0x00
        /*0020*/ 	.byte	0x00, 0x00, 0x00, 0x00


//--------------------- .nv.info.dgemm_kernel2    --------------------------
	.section	.nv.info.dgemm_kernel2,"",@"SHT_CUDA_INFO"
	.sectionflags	@""
	.align	4


	//----- nvinfo : EIATTR_CUDA_API_VERSION
	.align		4
        /*0000*/ 	.byte	0x04, 0x37
        /*0002*/ 	.short	(.L_7 - .L_6)
.L_6:
        /*0004*/ 	.word	0x00000082


	//----- nvinfo : EIATTR_KPARAM_INFO
	.align		4
.L_7:
        /*0008*/ 	.byte	0x04, 0x17
        /*000a*/ 	.short	(.L_9 - .L_8)
.L_8:
        /*000c*/ 	.word	0x00000000
        /*0010*/ 	.short	0x0009
        /*0012*/ 	.short	0x0040
        /*0014*/ 	.byte	0x00, 0xf5, 0x21, 0x00


	//----- nvinfo : EIATTR_KPARAM_INFO
	.align		4
.L_9:
        /*0018*/ 	.byte	0x04, 0x17
        /*001a*/ 	.short	(.L_11 - .L_10)
.L_10:
        /*001c*/ 	.word	0x00000000
        /*0020*/ 	.short	0x0008
        /*0022*/ 	.short	0x0038
        /*0024*/ 	.byte	0x00, 0xf0, 0x11, 0x00


	//----- nvinfo : EIATTR_KPARAM_INFO
	.align		4
.L_11:
        /*0028*/ 	.byte	0x04, 0x17
        /*002a*/ 	.short	(.L_13 - .L_12)
.L_12:
        /*002c*/ 	.word	0x00000000
        /*0030*/ 	.short	0x0007
        /*0032*/ 	.short	0x0030
        /*0034*/ 	.byte	0x00, 0xf5, 0x21, 0x00


	//----- nvinfo : EIATTR_KPARAM_INFO
	.align		4
.L_13:
        /*0038*/ 	.byte	0x04, 0x17
        /*003a*/ 	.short	(.L_15 - .L_14)
.L_14:
        /*003c*/ 	.word	0x00000000
        /*0040*/ 	.short	0x0006
        /*0042*/ 	.short	0x0028
        /*0044*/ 	.byte	0x00, 0xf0, 0x11, 0x00


	//----- nvinfo : EIATTR_KPARAM_INFO
	.align		4
.L_15:
        /*0048*/ 	.byte	0x04, 0x17
        /*004a*/ 	.short	(.L_17 - .L_16)
.L_16:
        /*004c*/ 	.word	0x00000000
        /*0050*/ 	.short	0x0005
        /*0052*/ 	.short	0x0020
        /*0054*/ 	.byte	0x00, 0xf5, 0x21, 0x00


	//----- nvinfo : EIATTR_KPARAM_INFO
	.align		4
.L_17:
        /*0058*/ 	.byte	0x04, 0x17
        /*005a*/ 	.short	(.L_19 - .L_18)
.L_18:
        /*005c*/ 	.word	0x00000000
        /*0060*/ 	.short	0x0004
        /*0062*/ 	.short	0x0018
        /*0064*/ 	.byte	0x00, 0xf0, 0x11, 0x00


	//----- nvinfo : EIATTR_KPARAM_INFO
	.align		4
.L_19:
        /*0068*/ 	.byte	0x04, 0x17
        /*006a*/ 	.short	(.L_21 - .L_20)
.L_20:
        /*006c*/ 	.word	0x00000000
        /*0070*/ 	.short	0x0003
        /*0072*/ 	.short	0x0010
        /*0074*/ 	.byte	0x00, 0xf5, 0x21, 0x00


	//----- nvinfo : EIATTR_KPARAM_INFO
	.align		4
.L_21:
        /*0078*/ 	.byte	0x04, 0x17
        /*007a*/ 	.short	(.L_23 - .L_22)
.L_22:
        /*007c*/ 	.word	0x00000000
        /*0080*/ 	.short	0x0002
        /*0082*/ 	.short	0x0008
        /*0084*/ 	.byte	0x00, 0xf0, 0x11, 0x00


	//----- nvinfo : EIATTR_KPARAM_INFO
	.align		4
.L_23:
        /*0088*/ 	.byte	0x04, 0x17
        /*008a*/ 	.short	(.L_25 - .L_24)
.L_24:
        /*008c*/ 	.word	0x00000000
        /*0090*/ 	.short	0x0001
        /*0092*/ 	.short	0x0004
        /*0094*/ 	.byte	0x00, 0xf0, 0x11, 0x00


	//----- nvinfo : EIATTR_KPARAM_INFO
	.align		4
.L_25:
        /*0098*/ 	.byte	0x04, 0x17
        /*009a*/ 	.short	(.L_27 - .L_26)
.L_26:
        /*009c*/ 	.word	0x00000000
        /*00a0*/ 	.short	0x0000
        /*00a2*/ 	.short	0x0000
        /*00a4*/ 	.byte	0x00, 0xf0, 0x11, 0x00


	//----- nvinfo : EIATTR_SPARSE_MMA_MASK
	.align		4
.L_27:
        /*00a8*/ 	.byte	0x03, 0x50
        /*00aa*/ 	.short	0x0000


	//----- nvinfo : EIATTR_MAXREG_COUNT
	.align		4
        /*00ac*/ 	.byte	0x03, 0x1b
        /*00ae*/ 	.short	0x00ff


	//----- nvinfo : EIATTR_MERCURY_ISA_VERSION
	.align		4
        /*00b0*/ 	.byte	0x03, 0x5f
        /*00b2*/ 	.short	0x0101


	//----- nvinfo : EIATTR_VRC_CTA_INIT_COUNT
	.align		4
        /*00b4*/ 	.byte	0x02, 0x4a
	.zero		1
	.zero		1


	//----- nvinfo : EIATTR_EXIT_INSTR_OFFSETS
	.align		4
        /*00b8*/ 	.byte	0x04, 0x1c
        /*00ba*/ 	.short	(.L_29 - .L_28)


	//   ....[0]....
.L_28:
        /*00bc*/ 	.word	0x00000250


	//----- nvinfo : EIATTR_CBANK_PARAM_SIZE
	.align		4
.L_29:
        /*00c0*/ 	.byte	0x03, 0x19
        /*00c2*/ 	.short	0x0048


	//----- nvinfo : EIATTR_PARAM_CBANK
	.align		4
        /*00c4*/ 	.byte	0x04, 0x0a
        /*00c6*/ 	.short	(.L_31 - .L_30)
	.align		4
.L_30:
        /*00c8*/ 	.word	index@(.nv.constant0.dgemm_kernel2)
        /*00cc*/ 	.short	0x0380
        /*00ce*/ 	.short	0x0048


	//----- nvinfo : EIATTR_SW_WAR
	.align		4
.L_31:
        /*00d0*/ 	.byte	0x04, 0x36
        /*00d2*/ 	.short	(.L_33 - .L_32)
.L_32:
        /*00d4*/ 	.word	0x00000008
.L_33:


//--------------------- .nv.callgraph             --------------------------
	.section	.nv.callgraph,"",@"SHT_CUDA_CALLGRAPH"
	.align	4
	.sectionentsize	8
	.align		4
        /*0000*/ 	.word	0x00000000
	.align		4
        /*0004*/ 	.word	0xffffffff
	.align		4
        /*0008*/ 	.word	0x00000000
	.align		4
        /*000c*/ 	.word	0xfffffffe
	.align		4
        /*0010*/ 	.word	0x00000000
	.align		4
        /*0014*/ 	.word	0xfffffffd
	.align		4
        /*0018*/ 	.word	0x00000000
	.align		4
        /*001c*/ 	.word	0xfffffffc


//--------------------- .text.dgemm_kernel2       --------------------------
	.section	.text.dgemm_kernel2,"ax",@progbits
	.align	128
        .global         dgemm_kernel2
        .type           dgemm_kernel2,@function
        .size           dgemm_kernel2,(.L_x_3 - dgemm_kernel2)
        .other          dgemm_kernel2,@"STO_CUDA_ENTRY STV_DEFAULT"
dgemm_kernel2:
.text.dgemm_kernel2:
[----:B------:R-:W-:Y:S01]  /*0000*/  LDC R1, c[0x0][0x37c] ;  /* 0x0000df00ff017b82 */ /* 0x000fe20000000800 */
[----:B------:R-:W0:Y:S07]  /*0010*/  S2R R0, SR_TID.X ;  /* 0x0000000000007919 */ /* 0x000e2e0000002100 */
[----:B------:R-:W0:Y:S01]  /*0020*/  S2UR UR4, SR_CTAID.X ;  /* 0x00000000000479c3 */ /* 0x000e220000002500 */
[----:B------:R-:W1:Y:S07]  /*0030*/  LDCU.64 UR6, c[0x0][0x358] ;  /* 0x00006b00ff0677ac */ /* 0x000e6e0008000a00 */
[----:B------:R-:W0:Y:S02]  /*0040*/  LDC R15, c[0x0][0x360] ;  /* 0x0000d800ff0f7b82 */ /* 0x000e240000000800 */
[----:B0-----:R-:W-:Y:S01]  /*0050*/  IMAD R15, R15, UR4, R0 ;  /* 0x000000040f0f7c24 */ /* 0x001fe2000f8e0200 */
[----:B------:R-:W-:Y:S01]  /*0060*/  CS2R R10, SR_CLOCKLO ;  /* 0x00000000000a7805 */ /* 0x000fe20000015000 */
[----:B------:R-:W0:Y:S01]  /*0070*/  LDCU UR4, c[0x0][0x388] ;  /* 0x00007100ff0477ac */ /* 0x000e220008000800 */
[----:B------:R-:W-:Y:S01]  /*0080*/  CS2R R2, SRZ ;  /* 0x0000000000027805 */ /* 0x000fe2000001ff00 */
[----:B0-----:R-:W-:-:S09]  /*0090*/  UISETP.GE.AND UP0, UPT, UR4, 0x1, UPT ;  /* 0x000000010400788c */ /* 0x001fd2000bf06270 */
[----:B-1----:R-:W-:Y:S05]  /*00a0*/  BRA.U !UP0, `(.L_x_0) ;  /* 0x0000000108447547 */ /* 0x002fea000b800000 */
[----:B------:R-:W0:Y:S01]  /*00b0*/  LDC.64 R4, c[0x0][0x390] ;  /* 0x0000e400ff047b82 */ /* 0x000e220000000a00 */
[----:B------:R-:W-:Y:S01]  /*00c0*/  CS2R R2, SRZ ;  /* 0x0000000000027805 */ /* 0x000fe2000001ff00 */
[----:B------:R-:W1:Y:S01]  /*00d0*/  LDCU.64 UR8, c[0x0][0x3a0] ;  /* 0x00007400ff0877ac */ /* 0x000e620008000a00 */
[----:B------:R-:W-:-:S05]  /*00e0*/  UIADD3 UR4, UPT, UPT, -UR4, URZ, URZ ;  /* 0x000000ff04047290 */ /* 0x000fca000fffe1ff */
[----:B------:R-:W2:Y:S01]  /*00f0*/  LDC R13, c[0x0][0x398] ;  /* 0x0000e600ff0d7b82 */ /* 0x000ea20000000800 */
[----:B01----:R-:W-:-:S07]  /*0100*/  IMAD.WIDE R4, R15, 0x8, R4 ;  /* 0x000000080f047825 */ /* 0x003fce00078e0204 */
.L_x_1:
[----:B------:R-:W-:Y:S01]  /*0110*/  MOV R8, UR8 ;  /* 0x0000000800087c02 */ /* 0x000fe20008000f00 */
[----:B------:R2:W3:Y:S01]  /*0120*/  LDG.E.64 R6, desc[UR6][R4.64] ;  /* 0x0000000604067981 */ /* 0x0004e2000c1e1b00 */
[----:B------:R-:W-:-:S06]  /*0130*/  MOV R9, UR9 ;  /* 0x0000000900097c02 */ /* 0x000fcc0008000f00 */
[----:B------:R-:W3:Y:S01]  /*0140*/  LDG.E.64 R8, desc[UR6][R8.64] ;  /* 0x0000000608087981 */ /* 0x000ee2000c1e1b00 */
[----:B------:R-:W-:-:S04]  /*0150*/  UIADD3 UR4, UPT, UPT, UR4, 0x1, URZ ;  /* 0x0000000104047890 */ /* 0x000fc8000fffe0ff */
[----:B------:R-:W-:Y:S01]  /*0160*/  UISETP.NE.AND UP0, UPT, UR4, URZ, UPT ;  /* 0x000000ff0400728c */ /* 0x000fe2000bf05270 */
[----:B--2---:R-:W-:Y:S01]  /*0170*/  IMAD.WIDE R4, R13, 0x8, R4 ;  /* 0x000000080d047825 */ /* 0x004fe200078e0204 */
[----:B------:R-:W-:-:S04]  /*0180*/  UIADD3 UR8, UP1, UPT, UR8, 0x8, URZ ;  /* 0x0000000808087890 */ /* 0x000fc8000ff3e0ff */
[----:B------:R-:W-:Y:S01]  /*0190*/  UIADD3.X UR9, UPT, UPT, URZ, UR9, URZ, UP1, !UPT ;  /* 0x00000009ff097290 */ /* 0x000fe20008ffe4ff */
[----:B---3--:R-:W-:Y:S02]  /*01a0*/  DFMA R2, R6, R8, R2 ;  /* 0x000000080602722b */ /* 0x008fe40000000002 */
[----:B------:R-:W-:Y:S09]  /*01b0*/  BRA.U UP0, `(.L_x_1) ;  /* 0xfffffffd00d47547 */ /* 0x000ff2000b83ffff */
.L_x_0:
[----:B------:R-:W-:Y:S01]  /*01c0*/  CS2R R6, SR_CLOCKLO ;  /* 0x0000000000067805 */ /* 0x000fe20000015000 */
[----:B------:R-:W0:Y:S05]  /*01d0*/  LDC.64 R4, c[0x0][0x3b0] ;  /* 0x0000ec00ff047b82 */ /* 0x000e2a0000000a00 */
[----:B------:R-:W-:-:S04]  /*01e0*/  IADD3 R8, P0, PT, -R10, R6, RZ ;  /* 0x000000060a087210 */ /* 0x000fc80007f1e1ff */
[----:B------:R-:W-:Y:S01]  /*01f0*/  IADD3.X R9, PT, PT, ~R11, R7, RZ, P0, !PT ;  /* 0x000000070b097210 */ /* 0x000fe200007fe5ff */
[----:B------:R-:W1:Y:S01]  /*0200*/  LDC.64 R12, c[0x0][0x3c0] ;  /* 0x0000f000ff0c7b82 */ /* 0x000e620000000a00 */
[----:B0-----:R-:W-:-:S05]  /*0210*/  IMAD.WIDE R4, R15, 0x8, R4 ;  /* 0x000000080f047825 */ /* 0x001fca00078e0204 */
[----:B------:R-:W-:Y:S01]  /*0220*/  STG.E.64 desc[UR6][R4.64], R2 ;  /* 0x0000000204007986 */ /* 0x000fe2000c101b06 */
[----:B-1----:R-:W-:-:S05]  /*0230*/  IMAD.WIDE R6, R15, 0x8, R12 ;  /* 0x000000080f067825 */ /* 0x002fca00078e020c */
[----:B------:R-:W-:Y:S01]  /*0240*/  STG.E.64 desc[UR6][R6.64], R8 ;  /* 0x0000000806007986 */ /* 0x000fe2000c101b06 */
[----:B------:R-:W-:Y:S05]  /*0250*/  EXIT ;  /* 0x000000000000794d */ /* 0x000fea0003800000 */
.L_x_2:
[----:B------:R-:W-:-:S00]  /*0260*/  BRA `(.L_x_2) ;  /* 0xfffffffc00fc7947 */ /* 0x000fc0000383ffff */
[----:B------:R-:W-:-:S00]  /*0270*/  NOP ;  /* 0x0000000000007918 */ /* 0x000fc00000000000 */
        /* <DEDUP_REMOVED lines=8> */
.L_x_3:


//--------------------- .nv.shared.reserved.0     --------------------------
	.section	.nv.shared.reserved.0,"aw",@nobits
	.weak		__nv_reservedSMEM_offset_0_alias
	.size		__nv_reservedSMEM_offset_0_alias, 0, 64
	.other		__nv_reservedSMEM_offset_0_alias,@"STO_CUDA_RESERVED_SHARED STV_DEFAULT"
__nv_reservedSMEM_offset_0_alias:
	.zero		0
	.zero		64


//--------------------- .nv.constant0.dgemm_kernel2 --------------------------
	.section	.nv.constant0.dgemm_kernel2,"a",@progbits
	.sectionflags	@""
	.align	4
.nv.constant0.dgemm_kernel2:
	.zero		968


//--------------------- SYMBOLS --------------------------

	.type		.nv.reservedSmem.offset0,@object
	.size		.nv.reservedSmem.offset0,0x4
